//
// Generated by NVIDIA NVVM Compiler
//
// Compiler Build ID: CL-36424714
// Cuda compilation tools, release 13.0, V13.0.88
// Based on NVVM 20.0.0
//

.version 9.0
.target sm_100
.address_size 64

	// .globl	_Z20voxel2col_gpu_kerneliiiiiPKfPfPi

.visible .entry _Z20voxel2col_gpu_kerneliiiiiPKfPfPi(
	.param .u32 _Z20voxel2col_gpu_kerneliiiiiPKfPfPi_param_0,
	.param .u32 _Z20voxel2col_gpu_kerneliiiiiPKfPfPi_param_1,
	.param .u32 _Z20voxel2col_gpu_kerneliiiiiPKfPfPi_param_2,
	.param .u32 _Z20voxel2col_gpu_kerneliiiiiPKfPfPi_param_3,
	.param .u32 _Z20voxel2col_gpu_kerneliiiiiPKfPfPi_param_4,
	.param .u64 .ptr .align 1 _Z20voxel2col_gpu_kerneliiiiiPKfPfPi_param_5,
	.param .u64 .ptr .align 1 _Z20voxel2col_gpu_kerneliiiiiPKfPfPi_param_6,
	.param .u64 .ptr .align 1 _Z20voxel2col_gpu_kerneliiiiiPKfPfPi_param_7
)
{
	.reg .pred 	%p<12>;
	.reg .b32 	%r<84>;
	.reg .b32 	%f<30>;
	.reg .b64 	%rd<29>;

	ld.param.u32 	%r40, [_Z20voxel2col_gpu_kerneliiiiiPKfPfPi_param_0];
	ld.param.u32 	%r36, [_Z20voxel2col_gpu_kerneliiiiiPKfPfPi_param_1];
	ld.param.u32 	%r37, [_Z20voxel2col_gpu_kerneliiiiiPKfPfPi_param_2];
	ld.param.u32 	%r38, [_Z20voxel2col_gpu_kerneliiiiiPKfPfPi_param_3];
	ld.param.u32 	%r39, [_Z20voxel2col_gpu_kerneliiiiiPKfPfPi_param_4];
	ld.param.u64 	%rd6, [_Z20voxel2col_gpu_kerneliiiiiPKfPfPi_param_5];
	ld.param.u64 	%rd7, [_Z20voxel2col_gpu_kerneliiiiiPKfPfPi_param_6];
	ld.param.u64 	%rd8, [_Z20voxel2col_gpu_kerneliiiiiPKfPfPi_param_7];
	cvta.to.global.u64 	%rd1, %rd7;
	cvta.to.global.u64 	%rd2, %rd6;
	cvta.to.global.u64 	%rd3, %rd8;
	mul.lo.s32 	%r1, %r38, %r38;
	mul.lo.s32 	%r2, %r1, %r38;
	mul.lo.s32 	%r3, %r39, %r39;
	mul.lo.s32 	%r4, %r3, %r39;
	mov.u32 	%r41, %tid.x;
	mov.u32 	%r42, %ctaid.x;
	mov.u32 	%r43, %ntid.x;
	mad.lo.s32 	%r5, %r42, %r43, %r41;
	mul.lo.s32 	%r44, %r2, %r40;
	mul.lo.s32 	%r6, %r44, %r4;
	setp.ge.s32 	%p1, %r5, %r6;
	@%p1 bra 	$L__BB0_2;
	mul.wide.s32 	%rd9, %r5, 4;
	add.s64 	%rd10, %rd3, %rd9;
	mov.b32 	%r45, -1;
	st.global.u32 	[%rd10], %r45;
$L__BB0_2:
	setp.ge.s32 	%p2, %r5, %r6;
	bar.sync 	0;
	@%p2 bra 	$L__BB0_16;
	mul.lo.s32 	%r46, %r4, %r2;
	div.s32 	%r47, %r5, %r46;
	mul.lo.s32 	%r48, %r47, %r4;
	rem.s32 	%r49, %r5, %r48;
	div.s32 	%r50, %r49, %r4;
	rem.s32 	%r51, %r5, %r4;
	div.s32 	%r52, %r51, %r3;
	mul.lo.s32 	%r53, %r52, %r3;
	sub.s32 	%r54, %r51, %r53;
	div.s32 	%r55, %r54, %r39;
	rem.s32 	%r56, %r51, %r39;
	div.s32 	%r57, %r50, %r1;
	mul.lo.s32 	%r58, %r57, %r1;
	sub.s32 	%r59, %r50, %r58;
	div.s32 	%r60, %r59, %r38;
	rem.s32 	%r61, %r50, %r38;
	add.s32 	%r62, %r61, %r56;
	mad.lo.s32 	%r63, %r47, %r37, %r52;
	add.s32 	%r64, %r63, %r57;
	add.s32 	%r65, %r60, %r55;
	mad.lo.s32 	%r66, %r64, %r37, %r65;
	mad.lo.s32 	%r7, %r66, %r37, %r62;
	mad.lo.s32 	%r67, %r52, %r39, %r55;
	mad.lo.s32 	%r68, %r47, %r2, %r50;
	mad.lo.s32 	%r69, %r68, %r4, %r56;
	mad.lo.s32 	%r8, %r67, %r39, %r69;
	mul.wide.s32 	%rd11, %r8, 4;
	add.s64 	%rd12, %rd3, %rd11;
	st.global.u32 	[%rd12], %r7;
	setp.lt.s32 	%p3, %r36, 1;
	@%p3 bra 	$L__BB0_16;
	mul.lo.s32 	%r9, %r7, %r36;
	mul.lo.s32 	%r10, %r8, %r36;
	and.b32  	%r11, %r36, 15;
	setp.lt.u32 	%p4, %r36, 16;
	mov.b32 	%r79, 0;
	@%p4 bra 	$L__BB0_7;
	and.b32  	%r79, %r36, 2147483632;
	neg.s32 	%r77, %r79;
	add.s64 	%rd4, %rd2, 32;
	add.s64 	%rd5, %rd1, 32;
	mov.u32 	%r75, %r10;
	mov.u32 	%r76, %r9;
$L__BB0_6:
	.pragma "nounroll";
	mul.wide.s32 	%rd13, %r76, 4;
	add.s64 	%rd14, %rd4, %rd13;
	mul.wide.s32 	%rd15, %r75, 4;
	add.s64 	%rd16, %rd5, %rd15;
	ld.global.f32 	%f1, [%rd14+-32];
	st.global.f32 	[%rd16+-32], %f1;
	ld.global.f32 	%f2, [%rd14+-28];
	st.global.f32 	[%rd16+-28], %f2;
	ld.global.f32 	%f3, [%rd14+-24];
	st.global.f32 	[%rd16+-24], %f3;
	ld.global.f32 	%f4, [%rd14+-20];
	st.global.f32 	[%rd16+-20], %f4;
	ld.global.f32 	%f5, [%rd14+-16];
	st.global.f32 	[%rd16+-16], %f5;
	ld.global.f32 	%f6, [%rd14+-12];
	st.global.f32 	[%rd16+-12], %f6;
	ld.global.f32 	%f7, [%rd14+-8];
	st.global.f32 	[%rd16+-8], %f7;
	ld.global.f32 	%f8, [%rd14+-4];
	st.global.f32 	[%rd16+-4], %f8;
	ld.global.f32 	%f9, [%rd14];
	st.global.f32 	[%rd16], %f9;
	ld.global.f32 	%f10, [%rd14+4];
	st.global.f32 	[%rd16+4], %f10;
	ld.global.f32 	%f11, [%rd14+8];
	st.global.f32 	[%rd16+8], %f11;
	ld.global.f32 	%f12, [%rd14+12];
	st.global.f32 	[%rd16+12], %f12;
	ld.global.f32 	%f13, [%rd14+16];
	st.global.f32 	[%rd16+16], %f13;
	ld.global.f32 	%f14, [%rd14+20];
	st.global.f32 	[%rd16+20], %f14;
	ld.global.f32 	%f15, [%rd14+24];
	st.global.f32 	[%rd16+24], %f15;
	ld.global.f32 	%f16, [%rd14+28];
	st.global.f32 	[%rd16+28], %f16;
	add.s32 	%r77, %r77, 16;
	add.s32 	%r76, %r76, 16;
	add.s32 	%r75, %r75, 16;
	setp.ne.s32 	%p5, %r77, 0;
	@%p5 bra 	$L__BB0_6;
$L__BB0_7:
	setp.eq.s32 	%p6, %r11, 0;
	@%p6 bra 	$L__BB0_16;
	and.b32  	%r21, %r36, 7;
	setp.lt.u32 	%p7, %r11, 8;
	@%p7 bra 	$L__BB0_10;
	add.s32 	%r71, %r79, %r9;
	mul.wide.s32 	%rd17, %r71, 4;
	add.s64 	%rd18, %rd2, %rd17;
	ld.global.f32 	%f17, [%rd18];
	add.s32 	%r72, %r79, %r10;
	mul.wide.s32 	%rd19, %r72, 4;
	add.s64 	%rd20, %rd1, %rd19;
	st.global.f32 	[%rd20], %f17;
	ld.global.f32 	%f18, [%rd18+4];
	st.global.f32 	[%rd20+4], %f18;
	ld.global.f32 	%f19, [%rd18+8];
	st.global.f32 	[%rd20+8], %f19;
	ld.global.f32 	%f20, [%rd18+12];
	st.global.f32 	[%rd20+12], %f20;
	ld.global.f32 	%f21, [%rd18+16];
	st.global.f32 	[%rd20+16], %f21;
	ld.global.f32 	%f22, [%rd18+20];
	st.global.f32 	[%rd20+20], %f22;
	ld.global.f32 	%f23, [%rd18+24];
	st.global.f32 	[%rd20+24], %f23;
	ld.global.f32 	%f24, [%rd18+28];
	st.global.f32 	[%rd20+28], %f24;
	add.s32 	%r79, %r79, 8;
$L__BB0_10:
	setp.eq.s32 	%p8, %r21, 0;
	@%p8 bra 	$L__BB0_16;
	and.b32  	%r24, %r36, 3;
	setp.lt.u32 	%p9, %r21, 4;
	@%p9 bra 	$L__BB0_13;
	add.s32 	%r73, %r79, %r9;
	mul.wide.s32 	%rd21, %r73, 4;
	add.s64 	%rd22, %rd2, %rd21;
	ld.global.f32 	%f25, [%rd22];
	add.s32 	%r74, %r79, %r10;
	mul.wide.s32 	%rd23, %r74, 4;
	add.s64 	%rd24, %rd1, %rd23;
	st.global.f32 	[%rd24], %f25;
	ld.global.f32 	%f26, [%rd22+4];
	st.global.f32 	[%rd24+4], %f26;
	ld.global.f32 	%f27, [%rd22+8];
	st.global.f32 	[%rd24+8], %f27;
	ld.global.f32 	%f28, [%rd22+12];
	st.global.f32 	[%rd24+12], %f28;
	add.s32 	%r79, %r79, 4;
$L__BB0_13:
	setp.eq.s32 	%p10, %r24, 0;
	@%p10 bra 	$L__BB0_16;
	add.s32 	%r83, %r79, %r10;
	add.s32 	%r82, %r79, %r9;
	neg.s32 	%r81, %r24;
$L__BB0_15:
	.pragma "nounroll";
	mul.wide.s32 	%rd25, %r83, 4;
	add.s64 	%rd26, %rd1, %rd25;
	mul.wide.s32 	%rd27, %r82, 4;
	add.s64 	%rd28, %rd2, %rd27;
	ld.global.f32 	%f29, [%rd28];
	st.global.f32 	[%rd26], %f29;
	add.s32 	%r83, %r83, 1;
	add.s32 	%r82, %r82, 1;
	add.s32 	%r81, %r81, 1;
	setp.ne.s32 	%p11, %r81, 0;
	@%p11 bra 	$L__BB0_15;
$L__BB0_16:
	ret;

}


// ===== COMPILED SASS (sm_100) =====

	.target	sm_100

	.elftype	@"ET_EXEC"


//--------------------- .note.nv.tkinfo           --------------------------
	.section	.note.nv.tkinfo,"",@"SHT_NOTE"
	.sectionflags	@"SHF_NOTE_NV_TKINFO"
	.tkinfo
        /*0018*/ 	.word	0x00000002
        /*0030*/ 	.string	""
        /*0030*/ 	.string	"ptxas"
        /*0030*/ 	.string	"Cuda compilation tools, release 13.0, V13.0.88"
        /*0030*/ 	.string	"Build cuda_13.0.r13.0/compiler.36424714_0"
        /*0030*/ 	.string	"-arch sm_100 -m 64 "



//--------------------- .note.nv.cuinfo           --------------------------
	.section	.note.nv.cuinfo,"",@"SHT_NOTE"
	.sectionflags	@"SHF_NOTE_NV_CUINFO"
        /*0018*/ 	.short	0x0002
        /*001a*/ 	.short	0x0064
        /*001c*/ 	.short	0x0082
	.zero		2


//--------------------- .nv.info                  --------------------------
	.section	.nv.info,"",@"SHT_CUDA_INFO"
	.align	4


	//----- nvinfo : EIATTR_REGCOUNT
	.align		4
        /*0000*/ 	.byte	0x04, 0x2f
        /*0002*/ 	.short	(.L_1 - .L_0)
	.align		4
.L_0:
        /*0004*/ 	.word	index@(_Z20voxel2col_gpu_kerneliiiiiPKfPfPi)
        /*0008*/ 	.word	0x0000001c


	//----- nvinfo : EIATTR_FRAME_SIZE
	.align		4
.L_1:
        /*000c*/ 	.byte	0x04, 0x11
        /*000e*/ 	.short	(.L_3 - .L_2)
	.align		4
.L_2:
        /*0010*/ 	.word	index@(_Z20voxel2col_gpu_kerneliiiiiPKfPfPi)
        /*0014*/ 	.word	0x00000000


	//----- nvinfo : EIATTR_MIN_STACK_SIZE
	.align		4
.L_3:
        /*0018*/ 	.byte	0x04, 0x12
        /*001a*/ 	.short	(.L_5 - .L_4)
	.align		4
.L_4:
        /*001c*/ 	.word	index@(_Z20voxel2col_gpu_kerneliiiiiPKfPfPi)
        /*0020*/ 	.word	0x00000000
.L_5:


//--------------------- .nv.compat                --------------------------
	.section	.nv.compat,"",@"SHT_CUDA_COMPAT_INFO"
	.align	4
        /*0000*/ 	.byte	0x02, 0x09, 0x00, 0x00, 0x02, 0x02, 0x01, 0x00, 0x02, 0x05, 0x05, 0x00, 0x03, 0x07, 0x01, 0x01
        /*0010*/ 	.byte	0x02, 0x03, 0x00, 0x00, 0x02, 0x06, 0x01, 0x00, 0x04, 0x0b, 0x08, 0x00, 0x09, 0x00, 0x00, 0x00
        /*0020*/ 	.byte	0x00, 0x00, 0x00, 0x00


//--------------------- .nv.info._Z20voxel2col_gpu_kerneliiiiiPKfPfPi --------------------------
	.section	.nv.info._Z20voxel2col_gpu_kerneliiiiiPKfPfPi,"",@"SHT_CUDA_INFO"
	.sectionflags	@""
	.align	4


	//----- nvinfo : EIATTR_CUDA_API_VERSION
	.align		4
        /*0000*/ 	.byte	0x04, 0x37
        /*0002*/ 	.short	(.L_7 - .L_6)
.L_6:
        /*0004*/ 	.word	0x00000082


	//----- nvinfo : EIATTR_KPARAM_INFO
	.align		4
.L_7:
        /*0008*/ 	.byte	0x04, 0x17
        /*000a*/ 	.short	(.L_9 - .L_8)
.L_8:
        /*000c*/ 	.word	0x00000000
        /*0010*/ 	.short	0x0007
        /*0012*/ 	.short	0x0028
        /*0014*/ 	.byte	0x00, 0xf5, 0x21, 0x00


	//----- nvinfo : EIATTR_KPARAM_INFO
	.align		4
.L_9:
        /*0018*/ 	.byte	0x04, 0x17
        /*001a*/ 	.short	(.L_11 - .L_10)
.L_10:
        /*001c*/ 	.word	0x00000000
        /*0020*/ 	.short	0x0006
        /*0022*/ 	.short	0x0020
        /*0024*/ 	.byte	0x00, 0xf5, 0x21, 0x00


	//----- nvinfo : EIATTR_KPARAM_INFO
	.align		4
.L_11:
        /*0028*/ 	.byte	0x04, 0x17
        /*002a*/ 	.short	(.L_13 - .L_12)
.L_12:
        /*002c*/ 	.word	0x00000000
        /*0030*/ 	.short	0x0005
        /*0032*/ 	.short	0x0018
        /*0034*/ 	.byte	0x00, 0xf5, 0x21, 0x00


	//----- nvinfo : EIATTR_KPARAM_INFO
	.align		4
.L_13:
        /*0038*/ 	.byte	0x04, 0x17
        /*003a*/ 	.short	(.L_15 - .L_14)
.L_14:
        /*003c*/ 	.word	0x00000000
        /*0040*/ 	.short	0x0004
        /*0042*/ 	.short	0x0010
        /*0044*/ 	.byte	0x00, 0xf0, 0x11, 0x00


	//----- nvinfo : EIATTR_KPARAM_INFO
	.align		4
.L_15:
        /*0048*/ 	.byte	0x04, 0x17
        /*004a*/ 	.short	(.L_17 - .L_16)
.L_16:
        /*004c*/ 	.word	0x00000000
        /*0050*/ 	.short	0x0003
        /*0052*/ 	.short	0x000c
        /*0054*/ 	.byte	0x00, 0xf0, 0x11, 0x00


	//----- nvinfo : EIATTR_KPARAM_INFO
	.align		4
.L_17:
        /*0058*/ 	.byte	0x04, 0x17
        /*005a*/ 	.short	(.L_19 - .L_18)
.L_18:
        /*005c*/ 	.word	0x00000000
        /*0060*/ 	.short	0x0002
        /*0062*/ 	.short	0x0008
        /*0064*/ 	.byte	0x00, 0xf0, 0x11, 0x00


	//----- nvinfo : EIATTR_KPARAM_INFO
	.align		4
.L_19:
        /*0068*/ 	.byte	0x04, 0x17
        /*006a*/ 	.short	(.L_21 - .L_20)
.L_20:
        /*006c*/ 	.word	0x00000000
        /*0070*/ 	.short	0x0001
        /*0072*/ 	.short	0x0004
        /*0074*/ 	.byte	0x00, 0xf0, 0x11, 0x00


	//----- nvinfo : EIATTR_KPARAM_INFO
	.align		4
.L_21:
        /*0078*/ 	.byte	0x04, 0x17
        /*007a*/ 	.short	(.L_23 - .L_22)
.L_22:
        /*007c*/ 	.word	0x00000000
        /*0080*/ 	.short	0x0000
        /*0082*/ 	.short	0x0000
        /*0084*/ 	.byte	0x00, 0xf0, 0x11, 0x00


	//----- nvinfo : EIATTR_SPARSE_MMA_MASK
	.align		4
.L_23:
        /*0088*/ 	.byte	0x03, 0x50
        /*008a*/ 	.short	0x0000


	//----- nvinfo : EIATTR_MAXREG_COUNT
	.align		4
        /*008c*/ 	.byte	0x03, 0x1b
        /*008e*/ 	.short	0x00ff


	//----- nvinfo : EIATTR_NUM_BARRIERS
	.align		4
        /*0090*/ 	.byte	0x02, 0x4c
        /*0092*/ 	.byte	0x01
	.zero		1


	//----- nvinfo : EIATTR_MERCURY_ISA_VERSION
	.align		4
        /*0094*/ 	.byte	0x03, 0x5f
        /*0096*/ 	.short	0x0101


	//----- nvinfo : EIATTR_VRC_CTA_INIT_COUNT
	.align		4
        /*0098*/ 	.byte	0x02, 0x4a
	.zero		1
	.zero		1


	//----- nvinfo : EIATTR_EXIT_INSTR_OFFSETS
	.align		4
        /*009c*/ 	.byte	0x04, 0x1c
        /*009e*/ 	.short	(.L_25 - .L_24)


	//   ....[0]....
.L_24:
        /*00a0*/ 	.word	0x00000150


	//   ....[1]....
        /*00a4*/ 	.word	0x00000f00


	//   ....[2]....
        /*00a8*/ 	.word	0x000012d0


	//   ....[3]....
        /*00ac*/ 	.word	0x00001490


	//   ....[4]....
        /*00b0*/ 	.word	0x000015d0


	//   ....[5]....
        /*00b4*/ 	.word	0x000016c0


	//----- nvinfo : EIATTR_CBANK_PARAM_SIZE
	.align		4
.L_25:
        /*00b8*/ 	.byte	0x03, 0x19
        /*00ba*/ 	.short	0x0030


	//----- nvinfo : EIATTR_PARAM_CBANK
	.align		4
        /*00bc*/ 	.byte	0x04, 0x0a
        /*00be*/ 	.short	(.L_27 - .L_26)
	.align		4
.L_26:
        /*00c0*/ 	.word	index@(.nv.constant0._Z20voxel2col_gpu_kerneliiiiiPKfPfPi)
        /*00c4*/ 	.short	0x0380
        /*00c6*/ 	.short	0x0030


	//----- nvinfo : EIATTR_SW_WAR
	.align		4
.L_27:
        /*00c8*/ 	.byte	0x04, 0x36
        /*00ca*/ 	.short	(.L_29 - .L_28)
.L_28:
        /*00cc*/ 	.word	0x00000008
.L_29:


//--------------------- .nv.callgraph             --------------------------
	.section	.nv.callgraph,"",@"SHT_CUDA_CALLGRAPH"
	.align	4
	.sectionentsize	8
	.align		4
        /*0000*/ 	.word	0x00000000
	.align		4
        /*0004*/ 	.word	0xffffffff
	.align		4
        /*0008*/ 	.word	0x00000000
	.align		4
        /*000c*/ 	.word	0xfffffffe
	.align		4
        /*0010*/ 	.word	0x00000000
	.align		4
        /*0014*/ 	.word	0xfffffffd
	.align		4
        /*0018*/ 	.word	0x00000000
	.align		4
        /*001c*/ 	.word	0xfffffffc


//--------------------- .text._Z20voxel2col_gpu_kerneliiiiiPKfPfPi --------------------------
	.section	.text._Z20voxel2col_gpu_kerneliiiiiPKfPfPi,"ax",@progbits
	.align	128
        .global         _Z20voxel2col_gpu_kerneliiiiiPKfPfPi
        .type           _Z20voxel2col_gpu_kerneliiiiiPKfPfPi,@function
        .size           _Z20voxel2col_gpu_kerneliiiiiPKfPfPi,(.L_x_6 - _Z20voxel2col_gpu_kerneliiiiiPKfPfPi)
        .other          _Z20voxel2col_gpu_kerneliiiiiPKfPfPi,@"STO_CUDA_ENTRY STV_DEFAULT"
_Z20voxel2col_gpu_kerneliiiiiPKfPfPi:
.text._Z20voxel2col_gpu_kerneliiiiiPKfPfPi:
[----:B------:R-:W-:Y:S08]  /*0000*/  LDC R1, c[0x0][0x37c] ;  /* 0x0000df00ff017b82 */ /* 0x000ff00000000800 */
[----:B------:R-:W0:Y:S01]  /*0010*/  LDC R6, c[0x0][0x38c] ;  /* 0x0000e300ff067b82 */ /* 0x000e220000000800 */
[----:B------:R-:W1:Y:S01]  /*0020*/  S2R R2, SR_TID.X ;  /* 0x0000000000027919 */ /* 0x000e620000002100 */
[----:B------:R-:W2:Y:S01]  /*0030*/  LDCU UR5, c[0x0][0x380] ;  /* 0x00007000ff0577ac */ /* 0x000ea20008000800 */
[----:B------:R-:W3:Y:S05]  /*0040*/  LDCU.64 UR8, c[0x0][0x358] ;  /* 0x00006b00ff0877ac */ /* 0x000eea0008000a00 */
[----:B------:R-:W4:Y:S08]  /*0050*/  LDC R8, c[0x0][0x390] ;  /* 0x0000e400ff087b82 */ /* 0x000f300000000800 */
[----:B------:R-:W1:Y:S08]  /*0060*/  S2UR UR4, SR_CTAID.X ;  /* 0x00000000000479c3 */ /* 0x000e700000002500 */
[----:B------:R-:W1:Y:S01]  /*0070*/  LDC R5, c[0x0][0x360] ;  /* 0x0000d800ff057b82 */ /* 0x000e620000000800 */
[----:B0-----:R-:W-:-:S04]  /*0080*/  IMAD R13, R6, R6, RZ ;  /* 0x00000006060d7224 */ /* 0x001fc800078e02ff */
[----:B------:R-:W-:Y:S02]  /*0090*/  IMAD R9, R13, R6, RZ ;  /* 0x000000060d097224 */ /* 0x000fe400078e02ff */
[-C--:B----4-:R-:W-:Y:S02]  /*00a0*/  IMAD R11, R8, R8.reuse, RZ ;  /* 0x00000008080b7224 */ /* 0x090fe400078e02ff */
[----:B--2---:R-:W-:Y:S02]  /*00b0*/  IMAD R3, R9, UR5, RZ ;  /* 0x0000000509037c24 */ /* 0x004fe4000f8e02ff */
[----:B------:R-:W-:-:S04]  /*00c0*/  IMAD R0, R11, R8, RZ ;  /* 0x000000080b007224 */ /* 0x000fc800078e02ff */
[----:B------:R-:W-:Y:S02]  /*00d0*/  IMAD R3, R0, R3, RZ ;  /* 0x0000000300037224 */ /* 0x000fe400078e02ff */
[----:B-1----:R-:W-:-:S05]  /*00e0*/  IMAD R2, R5, UR4, R2 ;  /* 0x0000000405027c24 */ /* 0x002fca000f8e0202 */
[----:B------:R-:W-:-:S13]  /*00f0*/  ISETP.GE.AND P0, PT, R2, R3, PT ;  /* 0x000000030200720c */ /* 0x000fda0003f06270 */
[----:B------:R-:W0:Y:S01]  /*0100*/  @!P0 LDC.64 R4, c[0x0][0x3a8] ;  /* 0x0000ea00ff048b82 */ /* 0x000e220000000a00 */
[----:B------:R-:W-:Y:S02]  /*0110*/  @!P0 IMAD.MOV.U32 R3, RZ, RZ, -0x1 ;  /* 0xffffffffff038424 */ /* 0x000fe400078e00ff */
[----:B0-----:R-:W-:-:S05]  /*0120*/  @!P0 IMAD.WIDE R4, R2, 0x4, R4 ;  /* 0x0000000402048825 */ /* 0x001fca00078e0204 */
[----:B---3--:R0:W-:Y:S01]  /*0130*/  @!P0 STG.E desc[UR8][R4.64], R3 ;  /* 0x0000000304008986 */ /* 0x0081e2000c101908 */
[----:B------:R-:W-:Y:S06]  /*0140*/  BAR.SYNC.DEFER_BLOCKING 0x0 ;  /* 0x0000000000007b1d */ /* 0x000fec0000010000 */
[----:B------:R-:W-:Y:S05]  /*0150*/  @P0 EXIT ;  /* 0x000000000000094d */ /* 0x000fea0003800000 */
[----:B------:R-:W-:Y:S01]  /*0160*/  IMAD R15, R9, R0, RZ ;  /* 0x00000000090f7224 */ /* 0x000fe200078e02ff */
[----:B0-----:R-:W-:Y:S01]  /*0170*/  IABS R3, R2 ;  /* 0x0000000200037213 */ /* 0x001fe20000000000 */
[----:B------:R-:W0:Y:S01]  /*0180*/  LDCU UR4, c[0x0][0x388] ;  /* 0x00007100ff0477ac */ /* 0x000e220008000800 */
[----:B------:R-:W-:Y:S02]  /*0190*/  IABS R23, R13 ;  /* 0x0000000d00177213 */ /* 0x000fe40000000000 */
[-C--:B------:R-:W-:Y:S02]  /*01a0*/  IABS R17, R15.reuse ;  /* 0x0000000f00117213 */ /* 0x080fe40000000000 */
[----:B------:R-:W-:Y:S02]  /*01b0*/  IABS R12, R15 ;  /* 0x0000000f000c7213 */ /* 0x000fe40000000000 */
[----:B------:R-:W1:Y:S03]  /*01c0*/  I2F.RP R7, R17 ;  /* 0x0000001100077306 */ /* 0x000e660000209400 */
[----:B------:R-:W-:-:S05]  /*01d0*/  IMAD.MOV R12, RZ, RZ, -R12 ;  /* 0x000000ffff0c7224 */ /* 0x000fca00078e0a0c */
[----:B-1----:R-:W1:Y:S02]  /*01e0*/  MUFU.RCP R7, R7 ;  /* 0x0000000700077308 */ /* 0x002e640000001000 */
[----:B-1----:R-:W-:-:S06]  /*01f0*/  VIADD R4, R7, 0xffffffe ;  /* 0x0ffffffe07047836 */ /* 0x002fcc0000000000 */
[----:B------:R1:W2:Y:S02]  /*0200*/  F2I.FTZ.U32.TRUNC.NTZ R5, R4 ;  /* 0x0000000400057305 */ /* 0x0002a4000021f000 */
[----:B-1----:R-:W-:Y:S01]  /*0210*/  IMAD.MOV.U32 R4, RZ, RZ, RZ ;  /* 0x000000ffff047224 */ /* 0x002fe200078e00ff */
[----:B--2---:R-:W-:-:S05]  /*0220*/  IADD3 R10, PT, PT, RZ, -R5, RZ ;  /* 0x80000005ff0a7210 */ /* 0x004fca0007ffe0ff */
[----:B------:R-:W-:-:S04]  /*0230*/  IMAD R19, R10, R17, RZ ;  /* 0x000000110a137224 */ /* 0x000fc800078e02ff */
[----:B------:R-:W-:Y:S01]  /*0240*/  IMAD.HI.U32 R10, R5, R19, R4 ;  /* 0x00000013050a7227 */ /* 0x000fe200078e0004 */
[----:B------:R-:W-:-:S05]  /*0250*/  IABS R19, R13 ;  /* 0x0000000d00137213 */ /* 0x000fca0000000000 */
[----:B------:R-:W-:Y:S01]  /*0260*/  IMAD.HI.U32 R7, R10, R3, RZ ;  /* 0x000000030a077227 */ /* 0x000fe200078e00ff */
[----:B------:R-:W-:-:S03]  /*0270*/  IABS R10, R0 ;  /* 0x00000000000a7213 */ /* 0x000fc60000000000 */
[----:B------:R-:W-:Y:S01]  /*0280*/  IMAD R4, R7, R12, R3 ;  /* 0x0000000c07047224 */ /* 0x000fe200078e0203 */
[----:B------:R-:W1:Y:S04]  /*0290*/  I2F.RP R16, R10 ;  /* 0x0000000a00107306 */ /* 0x000e680000209400 */
[----:B------:R-:W-:-:S04]  /*02a0*/  ISETP.GT.U32.AND P1, PT, R17, R4, PT ;  /* 0x000000041100720c */ /* 0x000fc80003f24070 */
[----:B-1----:R-:W-:Y:S09]  /*02b0*/  MUFU.RCP R16, R16 ;  /* 0x0000001000107308 */ /* 0x002ff20000001000 */
[----:B------:R-:W-:Y:S01]  /*02c0*/  @!P1 IADD3 R4, PT, PT, R4, -R17, RZ ;  /* 0x8000001104049210 */ /* 0x000fe20007ffe0ff */
[----:B------:R-:W-:Y:S01]  /*02d0*/  @!P1 VIADD R7, R7, 0x1 ;  /* 0x0000000107079836 */ /* 0x000fe20000000000 */
[----:B------:R-:W-:-:S02]  /*02e0*/  ISETP.NE.AND P1, PT, R15, RZ, PT ;  /* 0x000000ff0f00720c */ /* 0x000fc40003f25270 */
[----:B------:R-:W-:Y:S02]  /*02f0*/  ISETP.GE.U32.AND P0, PT, R4, R17, PT ;  /* 0x000000110400720c */ /* 0x000fe40003f06070 */
[----:B------:R-:W-:-:S04]  /*0300*/  LOP3.LUT R4, R2, R15, RZ, 0x3c, !PT ;  /* 0x0000000f02047212 */ /* 0x000fc800078e3cff */
[----:B------:R-:W-:-:S07]  /*0310*/  ISETP.GE.AND P2, PT, R4, RZ, PT ;  /* 0x000000ff0400720c */ /* 0x000fce0003f46270 */
[----:B------:R-:W-:-:S06]  /*0320*/  @P0 VIADD R7, R7, 0x1 ;  /* 0x0000000107070836 */ /* 0x000fcc0000000000 */
[----:B------:R-:W-:Y:S02]  /*0330*/  @!P2 IADD3 R7, PT, PT, -R7, RZ, RZ ;  /* 0x000000ff0707a210 */ /* 0x000fe40007ffe1ff */
[----:B------:R-:W-:-:S05]  /*0340*/  @!P1 LOP3.LUT R7, RZ, R15, RZ, 0x33, !PT ;  /* 0x0000000fff079212 */ /* 0x000fca00078e33ff */
[----:B------:R-:W-:-:S05]  /*0350*/  IMAD R18, R0, R7, RZ ;  /* 0x0000000700127224 */ /* 0x000fca00078e02ff */
[-C--:B------:R-:W-:Y:S02]  /*0360*/  IABS R12, R18.reuse ;  /* 0x00000012000c7213 */ /* 0x080fe40000000000 */
[----:B------:R-:W-:Y:S02]  /*0370*/  IABS R17, R18 ;  /* 0x0000001200117213 */ /* 0x000fe40000000000 */
[----:B------:R-:W1:Y:S03]  /*0380*/  I2F.RP R14, R12 ;  /* 0x0000000c000e7306 */ /* 0x000e660000209400 */
[----:B------:R-:W-:-:S05]  /*0390*/  IMAD.MOV R17, RZ, RZ, -R17 ;  /* 0x000000ffff117224 */ /* 0x000fca00078e0a11 */
[----:B-1----:R-:W1:Y:S02]  /*03a0*/  MUFU.RCP R14, R14 ;  /* 0x0000000e000e7308 */ /* 0x002e640000001000 */
[----:B-1----:R-:W-:-:S06]  /*03b0*/  VIADD R4, R14, 0xffffffe ;  /* 0x0ffffffe0e047836 */ /* 0x002fcc0000000000 */
[----:B------:R1:W2:Y:S02]  /*03c0*/  F2I.FTZ.U32.TRUNC.NTZ R5, R4 ;  /* 0x0000000400057305 */ /* 0x0002a4000021f000 */
[----:B-1----:R-:W-:Y:S02]  /*03d0*/  HFMA2 R4, -RZ, RZ, 0, 0 ;  /* 0x00000000ff047431 */ /* 0x002fe400000001ff */
[----:B--2---:R-:W-:-:S04]  /*03e0*/  IMAD.MOV R15, RZ, RZ, -R5 ;  /* 0x000000ffff0f7224 */ /* 0x004fc800078e0a05 */
[----:B------:R-:W-:-:S04]  /*03f0*/  IMAD R15, R15, R12, RZ ;  /* 0x0000000c0f0f7224 */ /* 0x000fc800078e02ff */
[----:B------:R-:W-:Y:S01]  /*0400*/  IMAD.HI.U32 R14, R5, R15, R4 ;  /* 0x0000000f050e7227 */ /* 0x000fe200078e0004 */
[----:B------:R-:W-:-:S05]  /*0410*/  IABS R4, R11 ;  /* 0x0000000b00047213 */ /* 0x000fca0000000000 */
[----:B------:R-:W-:-:S04]  /*0420*/  IMAD.HI.U32 R14, R14, R3, RZ ;  /* 0x000000030e0e7227 */ /* 0x000fc800078e00ff */
[----:B------:R-:W-:Y:S02]  /*0430*/  IMAD R17, R14, R17, R3 ;  /* 0x000000110e117224 */ /* 0x000fe400078e0203 */
[----:B------:R-:W-:Y:S02]  /*0440*/  VIADD R14, R16, 0xffffffe ;  /* 0x0ffffffe100e7836 */ /* 0x000fe40000000000 */
[----:B------:R-:W1:Y:S01]  /*0450*/  I2F.RP R16, R4 ;  /* 0x0000000400107306 */ /* 0x000e620000209400 */
[----:B------:R-:W-:-:S07]  /*0460*/  ISETP.GT.U32.AND P0, PT, R12, R17, PT ;  /* 0x000000110c00720c */ /* 0x000fce0003f04070 */
[----:B------:R2:W3:Y:S06]  /*0470*/  F2I.FTZ.U32.TRUNC.NTZ R15, R14 ;  /* 0x0000000e000f7305 */ /* 0x0004ec000021f000 */
[----:B------:R-:W-:Y:S02]  /*0480*/  @!P0 IADD3 R17, PT, PT, R17, -R12, RZ ;  /* 0x8000000c11118210 */ /* 0x000fe40007ffe0ff */
[----:B------:R-:W-:Y:S01]  /*0490*/  ISETP.GE.AND P0, PT, R2, RZ, PT ;  /* 0x000000ff0200720c */ /* 0x000fe20003f06270 */
[----:B-1----:R-:W1:Y:S01]  /*04a0*/  MUFU.RCP R16, R16 ;  /* 0x0000001000107308 */ /* 0x002e620000001000 */
[----:B------:R-:W-:-:S02]  /*04b0*/  ISETP.GT.U32.AND P1, PT, R12, R17, PT ;  /* 0x000000110c00720c */ /* 0x000fc40003f24070 */
[----:B--2---:R-:W-:Y:S01]  /*04c0*/  MOV R14, RZ ;  /* 0x000000ff000e7202 */ /* 0x004fe20000000f00 */
[----:B---3--:R-:W-:-:S04]  /*04d0*/  IMAD.MOV R5, RZ, RZ, -R15 ;  /* 0x000000ffff057224 */ /* 0x008fc800078e0a0f */
[----:B------:R-:W-:-:S06]  /*04e0*/  IMAD R5, R5, R10, RZ ;  /* 0x0000000a05057224 */ /* 0x000fcc00078e02ff */
[----:B------:R-:W-:Y:S01]  /*04f0*/  @!P1 IMAD.IADD R17, R17, 0x1, -R12 ;  /* 0x0000000111119824 */ /* 0x000fe200078e0a0c */
[----:B------:R-:W-:Y:S01]  /*0500*/  ISETP.NE.AND P1, PT, R18, RZ, PT ;  /* 0x000000ff1200720c */ /* 0x000fe20003f25270 */
[----:B------:R-:W-:Y:S01]  /*0510*/  IMAD.HI.U32 R2, R15, R5, R14 ;  /* 0x000000050f027227 */ /* 0x000fe200078e000e */
[----:B------:R-:W-:Y:S02]  /*0520*/  IABS R12, R0 ;  /* 0x00000000000c7213 */ /* 0x000fe40000000000 */
[----:B------:R-:W-:Y:S01]  /*0530*/  MOV R5, R19 ;  /* 0x0000001300057202 */ /* 0x000fe20000000f00 */
[----:B------:R-:W-:Y:S02]  /*0540*/  @!P0 IMAD.MOV R17, RZ, RZ, -R17 ;  /* 0x000000ffff118224 */ /* 0x000fe400078e0a11 */
[----:B------:R-:W-:Y:S02]  /*0550*/  IMAD.MOV R14, RZ, RZ, -R12 ;  /* 0x000000ffff0e7224 */ /* 0x000fe400078e0a0c */
[----:B------:R-:W-:-:S04]  /*0560*/  IMAD.HI.U32 R12, R2, R3, RZ ;  /* 0x00000003020c7227 */ /* 0x000fc800078e00ff */
[----:B------:R-:W-:Y:S01]  /*0570*/  @!P1 LOP3.LUT R17, RZ, R18, RZ, 0x33, !PT ;  /* 0x00000012ff119212 */ /* 0x000fe200078e33ff */
[----:B------:R-:W-:Y:S01]  /*0580*/  IMAD R19, R12, R14, R3 ;  /* 0x0000000e0c137224 */ /* 0x000fe200078e0203 */
[----:B------:R-:W2:Y:S01]  /*0590*/  I2F.RP R18, R5 ;  /* 0x0000000500127306 */ /* 0x000ea20000209400 */
[----:B------:R-:W-:Y:S02]  /*05a0*/  IABS R12, R6 ;  /* 0x00000006000c7213 */ /* 0x000fe40000000000 */
[----:B------:R-:W-:Y:S02]  /*05b0*/  IABS R15, R17 ;  /* 0x00000011000f7213 */ /* 0x000fe40000000000 */
[----:B------:R-:W-:Y:S02]  /*05c0*/  ISETP.GT.U32.AND P1, PT, R10, R19, PT ;  /* 0x000000130a00720c */ /* 0x000fe40003f24070 */
[----:B------:R-:W-:Y:S01]  /*05d0*/  LOP3.LUT R17, R17, R0, RZ, 0x3c, !PT ;  /* 0x0000000011117212 */ /* 0x000fe200078e3cff */
[----:B------:R-:W-:-:S04]  /*05e0*/  IMAD.HI.U32 R2, R2, R15, RZ ;  /* 0x0000000f02027227 */ /* 0x000fc800078e00ff */
[----:B------:R-:W-:Y:S02]  /*05f0*/  IMAD R3, R2, R14, R15 ;  /* 0x0000000e02037224 */ /* 0x000fe400078e020f */
[----:B-1----:R-:W-:Y:S01]  /*0600*/  VIADD R14, R16, 0xffffffe ;  /* 0x0ffffffe100e7836 */ /* 0x002fe20000000000 */
[----:B--2---:R-:W1:Y:S02]  /*0610*/  MUFU.RCP R18, R18 ;  /* 0x0000001200127308 */ /* 0x004e640000001000 */
[----:B------:R-:W-:Y:S01]  /*0620*/  ISETP.GT.U32.AND P2, PT, R10, R3, PT ;  /* 0x000000030a00720c */ /* 0x000fe20003f44070 */
[----:B------:R-:W-:-:S05]  /*0630*/  @!P1 IMAD.IADD R19, R19, 0x1, -R10 ;  /* 0x0000000113139824 */ /* 0x000fca00078e0a0a */
[----:B------:R-:W-:Y:S01]  /*0640*/  ISETP.GT.U32.AND P3, PT, R10, R19, PT ;  /* 0x000000130a00720c */ /* 0x000fe20003f64070 */
[----:B------:R2:W3:Y:S06]  /*0650*/  F2I.FTZ.U32.TRUNC.NTZ R15, R14 ;  /* 0x0000000e000f7305 */ /* 0x0004ec000021f000 */
[-C--:B------:R-:W-:Y:S01]  /*0660*/  @!P2 IADD3 R3, PT, PT, R3, -R10.reuse, RZ ;  /* 0x8000000a0303a210 */ /* 0x080fe20007ffe0ff */
[----:B------:R-:W-:Y:S01]  /*0670*/  @!P2 VIADD R2, R2, 0x1 ;  /* 0x000000010202a836 */ /* 0x000fe20000000000 */
[----:B------:R-:W-:Y:S01]  /*0680*/  ISETP.NE.AND P2, PT, R0, RZ, PT ;  /* 0x000000ff0000720c */ /* 0x000fe20003f45270 */
[----:B--2---:R-:W-:Y:S01]  /*0690*/  HFMA2 R14, -RZ, RZ, 0, 0 ;  /* 0x00000000ff0e7431 */ /* 0x004fe200000001ff */
[----:B------:R-:W-:Y:S01]  /*06a0*/  ISETP.GE.U32.AND P1, PT, R3, R10, PT ;  /* 0x0000000a0300720c */ /* 0x000fe20003f26070 */
[----:B-1----:R-:W-:-:S02]  /*06b0*/  VIADD R3, R18, 0xffffffe ;  /* 0x0ffffffe12037836 */ /* 0x002fc40000000000 */
[----:B------:R-:W-:Y:S01]  /*06c0*/  @!P3 IMAD.IADD R19, R19, 0x1, -R10 ;  /* 0x000000011313b824 */ /* 0x000fe200078e0a0a */
[----:B------:R-:W-:Y:S02]  /*06d0*/  ISETP.GE.AND P3, PT, R17, RZ, PT ;  /* 0x000000ff1100720c */ /* 0x000fe40003f66270 */
[----:B---3--:R-:W-:Y:S01]  /*06e0*/  IADD3 R21, PT, PT, RZ, -R15, RZ ;  /* 0x8000000fff157210 */ /* 0x008fe20007ffe0ff */
[----:B------:R-:W1:Y:S01]  /*06f0*/  F2I.FTZ.U32.TRUNC.NTZ R3, R3 ;  /* 0x0000000300037305 */ /* 0x000e62000021f000 */
[----:B------:R-:W-:Y:S01]  /*0700*/  LOP3.LUT R17, RZ, R0, RZ, 0x33, !PT ;  /* 0x00000000ff117212 */ /* 0x000fe200078e33ff */
[----:B------:R-:W-:Y:S01]  /*0710*/  @!P0 IMAD.MOV R19, RZ, RZ, -R19 ;  /* 0x000000ffff138224 */ /* 0x000fe200078e0a13 */
[----:B------:R-:W-:Y:S01]  /*0720*/  IABS R10, R8 ;  /* 0x00000008000a7213 */ /* 0x000fe20000000000 */
[----:B------:R-:W-:Y:S02]  /*0730*/  IMAD R21, R21, R4, RZ ;  /* 0x0000000415157224 */ /* 0x000fe400078e02ff */
[----:B------:R-:W-:Y:S01]  /*0740*/  @P1 VIADD R2, R2, 0x1 ;  /* 0x0000000102021836 */ /* 0x000fe20000000000 */
[----:B------:R-:W-:Y:S01]  /*0750*/  SEL R16, R17, R19, !P2 ;  /* 0x0000001311107207 */ /* 0x000fe20005000000 */
[----:B------:R-:W-:-:S02]  /*0760*/  IMAD.HI.U32 R18, R15, R21, R14 ;  /* 0x000000150f127227 */ /* 0x000fc400078e000e */
[----:B------:R-:W2:Y:S01]  /*0770*/  I2F.RP R21, R10 ;  /* 0x0000000a00157306 */ /* 0x000ea20000209400 */
[----:B------:R-:W-:Y:S01]  /*0780*/  IABS R19, R16 ;  /* 0x0000001000137213 */ /* 0x000fe20000000000 */
[----:B------:R-:W-:Y:S01]  /*0790*/  @!P3 IMAD.MOV R2, RZ, RZ, -R2 ;  /* 0x000000ffff02b224 */ /* 0x000fe200078e0a02 */
[----:B------:R-:W-:Y:S02]  /*07a0*/  ISETP.GE.AND P6, PT, R16, RZ, PT ;  /* 0x000000ff1000720c */ /* 0x000fe40003fc6270 */
[----:B-1----:R-:W-:Y:S02]  /*07b0*/  IADD3 R20, PT, PT, RZ, -R3, RZ ;  /* 0x80000003ff147210 */ /* 0x002fe40007ffe0ff */
[----:B------:R-:W-:Y:S02]  /*07c0*/  SEL R14, R17, R2, !P2 ;  /* 0x00000002110e7207 */ /* 0x000fe40005000000 */
[----:B------:R-:W-:Y:S01]  /*07d0*/  IABS R2, R11 ;  /* 0x0000000b00027213 */ /* 0x000fe20000000000 */
[----:B------:R-:W-:Y:S01]  /*07e0*/  IMAD R15, R20, R5, RZ ;  /* 0x00000005140f7224 */ /* 0x000fe200078e02ff */
[----:B------:R-:W-:Y:S01]  /*07f0*/  IABS R17, R14 ;  /* 0x0000000e00117213 */ /* 0x000fe20000000000 */
[----:B------:R-:W1:Y:S01]  /*0800*/  I2F.RP R20, R12 ;  /* 0x0000000c00147306 */ /* 0x000e620000209400 */
[----:B------:R-:W-:-:S02]  /*0810*/  IMAD R9, R9, R7, R14 ;  /* 0x0000000709097224 */ /* 0x000fc400078e020e */
[----:B------:R-:W-:Y:S02]  /*0820*/  IMAD.MOV R22, RZ, RZ, -R2 ;  /* 0x000000ffff167224 */ /* 0x000fe400078e0a02 */
[----:B------:R-:W-:-:S03]  /*0830*/  IMAD.MOV.U32 R2, RZ, RZ, RZ ;  /* 0x000000ffff027224 */ /* 0x000fc600078e00ff */
[----:B--2---:R-:W2:Y:S01]  /*0840*/  MUFU.RCP R21, R21 ;  /* 0x0000001500157308 */ /* 0x004ea20000001000 */
[----:B------:R-:W-:Y:S01]  /*0850*/  IMAD.HI.U32 R2, R3, R15, R2 ;  /* 0x0000000f03027227 */ /* 0x000fe200078e0002 */
[----:B------:R-:W-:-:S03]  /*0860*/  IADD3 R3, PT, PT, RZ, -R23, RZ ;  /* 0x80000017ff037210 */ /* 0x000fc60007ffe0ff */
[----:B------:R-:W-:-:S03]  /*0870*/  IMAD.HI.U32 R15, R18, R19, RZ ;  /* 0x00000013120f7227 */ /* 0x000fc600078e00ff */
[----:B-1----:R-:W1:Y:S01]  /*0880*/  MUFU.RCP R20, R20 ;  /* 0x0000001400147308 */ /* 0x002e620000001000 */
[----:B------:R-:W-:Y:S02]  /*0890*/  IMAD R23, R15, R22, R19 ;  /* 0x000000160f177224 */ /* 0x000fe400078e0213 */
[----:B------:R-:W-:Y:S02]  /*08a0*/  IMAD.MOV.U32 R22, RZ, RZ, R3 ;  /* 0x000000ffff167224 */ /* 0x000fe400078e0003 */
[----:B------:R-:W-:Y:S01]  /*08b0*/  IMAD.HI.U32 R18, R2, R17, RZ ;  /* 0x0000001102127227 */ /* 0x000fe200078e00ff */
[----:B------:R-:W-:Y:S02]  /*08c0*/  ISETP.GT.U32.AND P3, PT, R4, R23, PT ;  /* 0x000000170400720c */ /* 0x000fe40003f64070 */
[----:B------:R-:W-:Y:S01]  /*08d0*/  LOP3.LUT R2, R16, R11, RZ, 0x3c, !PT ;  /* 0x0000000b10027212 */ /* 0x000fe200078e3cff */
[----:B------:R-:W-:Y:S02]  /*08e0*/  IMAD R22, R18, R22, R17 ;  /* 0x0000001612167224 */ /* 0x000fe400078e0211 */
[----:B--2---:R-:W-:Y:S01]  /*08f0*/  VIADD R3, R21, 0xffffffe ;  /* 0x0ffffffe15037836 */ /* 0x004fe20000000000 */
[----:B------:R-:W-:-:S02]  /*0900*/  ISETP.GE.AND P1, PT, R2, RZ, PT ;  /* 0x000000ff0200720c */ /* 0x000fc40003f26270 */
[----:B------:R-:W-:Y:S02]  /*0910*/  ISETP.GT.U32.AND P4, PT, R5, R22, PT ;  /* 0x000000160500720c */ /* 0x000fe40003f84070 */
[----:B------:R-:W-:Y:S01]  /*0920*/  LOP3.LUT R2, R14, R13, RZ, 0x3c, !PT ;  /* 0x0000000d0e027212 */ /* 0x000fe200078e3cff */
[----:B------:R-:W2:Y:S02]  /*0930*/  F2I.FTZ.U32.TRUNC.NTZ R3, R3 ;  /* 0x0000000300037305 */ /* 0x000ea4000021f000 */
[-C--:B------:R-:W-:Y:S02]  /*0940*/  @!P3 IADD3 R23, PT, PT, R23, -R4.reuse, RZ ;  /* 0x800000041717b210 */ /* 0x080fe40007ffe0ff */
[----:B------:R-:W-:Y:S02]  /*0950*/  @!P3 IADD3 R15, PT, PT, R15, 0x1, RZ ;  /* 0x000000010f0fb810 */ /* 0x000fe40007ffe0ff */
[----:B------:R-:W-:Y:S01]  /*0960*/  ISETP.GE.U32.AND P2, PT, R23, R4, PT ;  /* 0x000000041700720c */ /* 0x000fe20003f46070 */
[----:B-1----:R-:W-:Y:S01]  /*0970*/  VIADD R4, R20, 0xffffffe ;  /* 0x0ffffffe14047836 */ /* 0x002fe20000000000 */
[----:B------:R-:W-:-:S02]  /*0980*/  ISETP.NE.AND P3, PT, R11, RZ, PT ;  /* 0x000000ff0b00720c */ /* 0x000fc40003f65270 */
[----:B------:R-:W-:Y:S01]  /*0990*/  @!P4 IMAD.IADD R22, R22, 0x1, -R5 ;  /* 0x000000011616c824 */ /* 0x000fe200078e0a05 */
[----:B------:R-:W-:Y:S01]  /*09a0*/  ISETP.GE.AND P5, PT, R2, RZ, PT ;  /* 0x000000ff0200720c */ /* 0x000fe20003fa6270 */
[----:B------:R-:W-:Y:S01]  /*09b0*/  IMAD.MOV.U32 R2, RZ, RZ, RZ ;  /* 0x000000ffff027224 */ /* 0x000fe200078e00ff */
[----:B------:R-:W-:Y:S02]  /*09c0*/  @!P4 IADD3 R18, PT, PT, R18, 0x1, RZ ;  /* 0x000000011212c810 */ /* 0x000fe40007ffe0ff */
[----:B------:R-:W-:Y:S01]  /*09d0*/  ISETP.GE.U32.AND P0, PT, R22, R5, PT ;  /* 0x000000051600720c */ /* 0x000fe20003f06070 */
[----:B--2---:R-:W-:Y:S01]  /*09e0*/  IMAD.MOV R21, RZ, RZ, -R3 ;  /* 0x000000ffff157224 */ /* 0x004fe200078e0a03 */
[----:B------:R1:W2:Y:S02]  /*09f0*/  F2I.FTZ.U32.TRUNC.NTZ R5, R4 ;  /* 0x0000000400057305 */ /* 0x0002a4000021f000 */
[----:B------:R-:W-:Y:S01]  /*0a00*/  @P2 VIADD R15, R15, 0x1 ;  /* 0x000000010f0f2836 */ /* 0x000fe20000000000 */
[----:B------:R-:W-:Y:S01]  /*0a10*/  ISETP.NE.AND P2, PT, R13, RZ, PT ;  /* 0x000000ff0d00720c */ /* 0x000fe20003f45270 */
[----:B------:R-:W-:-:S02]  /*0a20*/  IMAD R21, R21, R10, RZ ;  /* 0x0000000a15157224 */ /* 0x000fc400078e02ff */
[----:B------:R-:W-:Y:S01]  /*0a30*/  @!P1 IMAD.MOV R15, RZ, RZ, -R15 ;  /* 0x000000ffff0f9224 */ /* 0x000fe200078e0a0f */
[----:B------:R-:W-:Y:S01]  /*0a40*/  @!P3 LOP3.LUT R15, RZ, R11, RZ, 0x33, !PT ;  /* 0x0000000bff0fb212 */ /* 0x000fe200078e33ff */
[----:B------:R-:W-:-:S03]  /*0a50*/  IMAD.HI.U32 R2, R3, R21, R2 ;  /* 0x0000001503027227 */ /* 0x000fc600078e0002 */
[----:B------:R-:W-:Y:S01]  /*0a60*/  IADD3 R21, PT, PT, -R15, RZ, RZ ;  /* 0x000000ff0f157210 */ /* 0x000fe20007ffe1ff */
[----:B------:R-:W-:Y:S02]  /*0a70*/  @P0 VIADD R18, R18, 0x1 ;  /* 0x0000000112120836 */ /* 0x000fe40000000000 */
[----:B-1----:R-:W-:Y:S01]  /*0a80*/  IMAD.MOV.U32 R4, RZ, RZ, RZ ;  /* 0x000000ffff047224 */ /* 0x002fe200078e00ff */
[----:B--2---:R-:W-:Y:S01]  /*0a90*/  IADD3 R23, PT, PT, RZ, -R5, RZ ;  /* 0x80000005ff177210 */ /* 0x004fe20007ffe0ff */
[----:B------:R-:W-:Y:S01]  /*0aa0*/  @!P5 IMAD.MOV R18, RZ, RZ, -R18 ;  /* 0x000000ffff12d224 */ /* 0x000fe200078e0a12 */
[----:B------:R-:W-:Y:S01]  /*0ab0*/  @!P2 LOP3.LUT R18, RZ, R13, RZ, 0x33, !PT ;  /* 0x0000000dff12a212 */ /* 0x000fe200078e33ff */
[----:B------:R-:W-:-:S04]  /*0ac0*/  IMAD.HI.U32 R3, R2, R19, RZ ;  /* 0x0000001302037227 */ /* 0x000fc800078e00ff */
[----:B------:R-:W-:Y:S01]  /*0ad0*/  IMAD R23, R23, R12, RZ ;  /* 0x0000000c17177224 */ /* 0x000fe200078e02ff */
[----:B------:R-:W-:Y:S01]  /*0ae0*/  IADD3 R3, PT, PT, -R3, RZ, RZ ;  /* 0x000000ff03037210 */ /* 0x000fe20007ffe1ff */
[----:B------:R-:W-:Y:S02]  /*0af0*/  IMAD R21, R11, R21, R16 ;  /* 0x000000150b157224 */ /* 0x000fe400078e0210 */
[----:B------:R-:W-:Y:S02]  /*0b00*/  IMAD.MOV R11, RZ, RZ, -R18 ;  /* 0x000000ffff0b7224 */ /* 0x000fe400078e0a12 */
[----:B------:R-:W-:Y:S01]  /*0b10*/  IMAD.HI.U32 R4, R5, R23, R4 ;  /* 0x0000001705047227 */ /* 0x000fe200078e0004 */
[----:B------:R-:W-:Y:S02]  /*0b20*/  IABS R23, R21 ;  /* 0x0000001500177213 */ /* 0x000fe40000000000 */
[----:B------:R-:W-:Y:S01]  /*0b30*/  LOP3.LUT R21, R21, R8, RZ, 0x3c, !PT ;  /* 0x0000000815157212 */ /* 0x000fe200078e3cff */
[----:B------:R-:W-:-:S02]  /*0b40*/  IMAD R13, R13, R11, R14 ;  /* 0x0000000b0d0d7224 */ /* 0x000fc400078e020e */
[----:B------:R-:W-:-:S03]  /*0b50*/  IMAD.HI.U32 R5, R4, R17, RZ ;  /* 0x0000001104057227 */ /* 0x000fc600078e00ff */
[----:B------:R-:W-:Y:S01]  /*0b60*/  IABS R25, R13 ;  /* 0x0000000d00197213 */ /* 0x000fe20000000000 */
[----:B------:R-:W-:Y:S01]  /*0b70*/  IMAD R19, R10, R3, R19 ;  /* 0x000000030a137224 */ /* 0x000fe200078e0213 */
[----:B------:R-:W-:Y:S01]  /*0b80*/  LOP3.LUT R13, R13, R6, RZ, 0x3c, !PT ;  /* 0x000000060d0d7212 */ /* 0x000fe200078e3cff */
[----:B------:R-:W-:-:S03]  /*0b90*/  IMAD.HI.U32 R3, R2, R23, RZ ;  /* 0x0000001702037227 */ /* 0x000fc600078e00ff */
[----:B------:R-:W-:Y:S01]  /*0ba0*/  ISETP.GT.U32.AND P0, PT, R10, R19, PT ;  /* 0x000000130a00720c */ /* 0x000fe20003f04070 */
[----:B------:R-:W-:Y:S02]  /*0bb0*/  IMAD.MOV R2, RZ, RZ, -R5 ;  /* 0x000000ffff027224 */ /* 0x000fe400078e0a05 */
[----:B------:R-:W-:Y:S02]  /*0bc0*/  IMAD.MOV R5, RZ, RZ, -R3 ;  /* 0x000000ffff057224 */ /* 0x000fe400078e0a03 */
[----:B------:R-:W-:-:S04]  /*0bd0*/  IMAD.HI.U32 R11, R4, R25, RZ ;  /* 0x00000019040b7227 */ /* 0x000fc800078e00ff */
[----:B------:R-:W-:Y:S02]  /*0be0*/  IMAD R17, R12, R2, R17 ;  /* 0x000000020c117224 */ /* 0x000fe400078e0211 */
[----:B------:R-:W-:Y:S01]  /*0bf0*/  IMAD R5, R10, R5, R23 ;  /* 0x000000050a057224 */ /* 0x000fe200078e0217 */
[----:B------:R-:W-:Y:S01]  /*0c00*/  IADD3 R23, PT, PT, -R11, RZ, RZ ;  /* 0x000000ff0b177210 */ /* 0x000fe20007ffe1ff */
[----:B------:R-:W-:Y:S01]  /*0c10*/  @!P0 IMAD.IADD R19, R19, 0x1, -R10 ;  /* 0x0000000113138824 */ /* 0x000fe200078e0a0a */
[----:B------:R-:W-:Y:S01]  /*0c20*/  ISETP.GT.U32.AND P3, PT, R12, R17, PT ;  /* 0x000000110c00720c */ /* 0x000fe20003f64070 */
[----:B------:R-:W1:Y:S01]  /*0c30*/  LDC R2, c[0x0][0x384] ;  /* 0x0000e100ff027b82 */ /* 0x000e620000000800 */
[----:B------:R-:W-:Y:S01]  /*0c40*/  ISETP.GT.U32.AND P0, PT, R10, R5, PT ;  /* 0x000000050a00720c */ /* 0x000fe20003f04070 */
[----:B------:R-:W-:Y:S01]  /*0c50*/  IMAD R23, R12, R23, R25 ;  /* 0x000000170c177224 */ /* 0x000fe200078e0219 */
[----:B------:R-:W-:Y:S01]  /*0c60*/  ISETP.GT.U32.AND P2, PT, R10, R19, PT ;  /* 0x000000130a00720c */ /* 0x000fe20003f44070 */
[----:B0-----:R-:W-:-:S03]  /*0c70*/  IMAD R7, R7, UR4, R15 ;  /* 0x0000000407077c24 */ /* 0x001fc6000f8e020f */
[----:B------:R-:W-:Y:S01]  /*0c80*/  ISETP.GT.U32.AND P1, PT, R12, R23, PT ;  /* 0x000000170c00720c */ /* 0x000fe20003f24070 */
[----:B------:R-:W-:-:S04]  /*0c90*/  IMAD.IADD R7, R18, 0x1, R7 ;  /* 0x0000000112077824 */ /* 0x000fc800078e0207 */
[----:B------:R-:W-:Y:S01]  /*0ca0*/  @!P3 IMAD.IADD R17, R17, 0x1, -R12 ;  /* 0x000000011111b824 */ /* 0x000fe200078e0a0c */
[----:B------:R-:W-:Y:S02]  /*0cb0*/  ISETP.GE.AND P3, PT, R21, RZ, PT ;  /* 0x000000ff1500720c */ /* 0x000fe40003f66270 */
[-C--:B------:R-:W-:Y:S01]  /*0cc0*/  @!P0 IADD3 R5, PT, PT, R5, -R10.reuse, RZ ;  /* 0x8000000a05058210 */ /* 0x080fe20007ffe0ff */
[----:B------:R-:W-:Y:S01]  /*0cd0*/  @!P2 IMAD.IADD R19, R19, 0x1, -R10 ;  /* 0x000000011313a824 */ /* 0x000fe200078e0a0a */
[----:B------:R-:W-:Y:S02]  /*0ce0*/  ISETP.GT.U32.AND P5, PT, R12, R17, PT ;  /* 0x000000110c00720c */ /* 0x000fe40003fa4070 */
[----:B------:R-:W-:Y:S01]  /*0cf0*/  ISETP.GE.U32.AND P4, PT, R5, R10, PT ;  /* 0x0000000a0500720c */ /* 0x000fe20003f86070 */
[----:B------:R-:W-:Y:S01]  /*0d00*/  @!P1 IMAD.IADD R23, R23, 0x1, -R12 ;  /* 0x0000000117179824 */ /* 0x000fe200078e0a0c */
[----:B------:R-:W-:Y:S01]  /*0d10*/  @!P0 IADD3 R3, PT, PT, R3, 0x1, RZ ;  /* 0x0000000103038810 */ /* 0x000fe20007ffe0ff */
[----:B------:R-:W0:Y:S01]  /*0d20*/  LDC.64 R4, c[0x0][0x3a8] ;  /* 0x0000ea00ff047b82 */ /* 0x000e220000000a00 */
[----:B------:R-:W-:-:S02]  /*0d30*/  @!P1 IADD3 R11, PT, PT, R11, 0x1, RZ ;  /* 0x000000010b0b9810 */ /* 0x000fc40007ffe0ff */
[----:B------:R-:W-:Y:S02]  /*0d40*/  ISETP.GE.U32.AND P0, PT, R23, R12, PT ;  /* 0x0000000c1700720c */ /* 0x000fe40003f06070 */
[----:B------:R-:W-:Y:S02]  /*0d50*/  ISETP.GE.AND P2, PT, R14, RZ, PT ;  /* 0x000000ff0e00720c */ /* 0x000fe40003f46270 */
[----:B------:R-:W-:Y:S01]  /*0d60*/  @!P6 IADD3 R19, PT, PT, -R19, RZ, RZ ;  /* 0x000000ff1313e210 */ /* 0x000fe20007ffe1ff */
[----:B------:R-:W-:Y:S01]  /*0d70*/  @!P5 IMAD.IADD R17, R17, 0x1, -R12 ;  /* 0x000000011111d824 */ /* 0x000fe200078e0a0c */
[----:B------:R-:W-:Y:S01]  /*0d80*/  ISETP.GE.AND P5, PT, R13, RZ, PT ;  /* 0x000000ff0d00720c */ /* 0x000fe20003fa6270 */
[----:B------:R-:W-:Y:S01]  /*0d90*/  @P4 VIADD R3, R3, 0x1 ;  /* 0x0000000103034836 */ /* 0x000fe20000000000 */
[----:B------:R-:W-:Y:S02]  /*0da0*/  ISETP.NE.AND P4, PT, R8, RZ, PT ;  /* 0x000000ff0800720c */ /* 0x000fe40003f85270 */
[----:B------:R-:W-:-:S02]  /*0db0*/  LOP3.LUT R10, RZ, R8, RZ, 0x33, !PT ;  /* 0x00000008ff0a7212 */ /* 0x000fc400078e33ff */
[----:B------:R-:W-:Y:S01]  /*0dc0*/  ISETP.NE.AND P1, PT, R6, RZ, PT ;  /* 0x000000ff0600720c */ /* 0x000fe20003f25270 */
[----:B------:R-:W-:Y:S01]  /*0dd0*/  @P0 VIADD R11, R11, 0x1 ;  /* 0x000000010b0b0836 */ /* 0x000fe20000000000 */
[----:B------:R-:W-:Y:S02]  /*0de0*/  SEL R19, R10, R19, !P4 ;  /* 0x000000130a137207 */ /* 0x000fe40006000000 */
[----:B------:R-:W-:Y:S02]  /*0df0*/  LOP3.LUT R6, RZ, R6, RZ, 0x33, !PT ;  /* 0x00000006ff067212 */ /* 0x000fe400078e33ff */
[----:B------:R-:W-:Y:S01]  /*0e00*/  @!P3 IADD3 R3, PT, PT, -R3, RZ, RZ ;  /* 0x000000ff0303b210 */ /* 0x000fe20007ffe1ff */
[----:B------:R-:W-:Y:S01]  /*0e10*/  @!P5 IMAD.MOV R11, RZ, RZ, -R11 ;  /* 0x000000ffff0bd224 */ /* 0x000fe200078e0a0b */
[----:B------:R-:W-:Y:S01]  /*0e20*/  @!P2 IADD3 R17, PT, PT, -R17, RZ, RZ ;  /* 0x000000ff1111a210 */ /* 0x000fe20007ffe1ff */
[----:B------:R-:W-:Y:S01]  /*0e30*/  IMAD R9, R0, R9, R19 ;  /* 0x0000000900097224 */ /* 0x000fe200078e0213 */
[----:B------:R-:W-:-:S02]  /*0e40*/  SEL R3, R10, R3, !P4 ;  /* 0x000000030a037207 */ /* 0x000fc40006000000 */
[C---:B------:R-:W-:Y:S02]  /*0e50*/  SEL R0, R6.reuse, R11, !P1 ;  /* 0x0000000b06007207 */ /* 0x040fe40004800000 */
[----:B------:R-:W-:Y:S01]  /*0e60*/  SEL R6, R6, R17, !P1 ;  /* 0x0000001106067207 */ /* 0x000fe20004800000 */
[----:B------:R-:W-:Y:S01]  /*0e70*/  IMAD R15, R15, R8, R3 ;  /* 0x000000080f0f7224 */ /* 0x000fe200078e0203 */
[----:B------:R-:W-:Y:S02]  /*0e80*/  IADD3 R0, PT, PT, R3, R0, RZ ;  /* 0x0000000003007210 */ /* 0x000fe40007ffe0ff */
[----:B-1----:R-:W-:Y:S01]  /*0e90*/  ISETP.GE.AND P0, PT, R2, 0x1, PT ;  /* 0x000000010200780c */ /* 0x002fe20003f06270 */
[----:B------:R-:W-:Y:S02]  /*0ea0*/  IMAD R9, R15, R8, R9 ;  /* 0x000000080f097224 */ /* 0x000fe400078e0209 */
[----:B------:R-:W-:Y:S02]  /*0eb0*/  IMAD.IADD R6, R19, 0x1, R6 ;  /* 0x0000000113067824 */ /* 0x000fe400078e0206 */
[----:B------:R-:W-:-:S02]  /*0ec0*/  IMAD R7, R7, UR4, R0 ;  /* 0x0000000407077c24 */ /* 0x000fc4000f8e0200 */
[----:B0-----:R-:W-:-:S04]  /*0ed0*/  IMAD.WIDE R4, R9, 0x4, R4 ;  /* 0x0000000409047825 */ /* 0x001fc800078e0204 */
[----:B------:R-:W-:-:S05]  /*0ee0*/  IMAD R7, R7, UR4, R6 ;  /* 0x0000000407077c24 */ /* 0x000fca000f8e0206 */
[----:B------:R0:W-:Y:S01]  /*0ef0*/  STG.E desc[UR8][R4.64], R7 ;  /* 0x0000000704007986 */ /* 0x0001e2000c101908 */
[----:B------:R-:W-:Y:S05]  /*0f00*/  @!P0 EXIT ;  /* 0x000000000000894d */ /* 0x000fea0003800000 */
[C---:B------:R-:W-:Y:S01]  /*0f10*/  ISETP.GE.U32.AND P0, PT, R2.reuse, 0x10, PT ;  /* 0x000000100200780c */ /* 0x040fe20003f06070 */
[-C--:B------:R-:W-:Y:S01]  /*0f20*/  IMAD R0, R7, R2.reuse, RZ ;  /* 0x0000000207007224 */ /* 0x080fe200078e02ff */
[----:B------:R-:W-:Y:S01]  /*0f30*/  LOP3.LUT R12, R2, 0xf, RZ, 0xc0, !PT ;  /* 0x0000000f020c7812 */ /* 0x000fe200078ec0ff */
[----:B------:R-:W-:Y:S01]  /*0f40*/  IMAD R3, R9, R2, RZ ;  /* 0x0000000209037224 */ /* 0x000fe200078e02ff */
[----:B0-----:R-:W-:Y:S02]  /*0f50*/  MOV R4, RZ ;  /* 0x000000ff00047202 */ /* 0x001fe40000000f00 */
[----:B------:R-:W-:-:S07]  /*0f60*/  ISETP.NE.AND P1, PT, R12, RZ, PT ;  /* 0x000000ff0c00720c */ /* 0x000fce0003f25270 */
[----:B------:R-:W-:Y:S06]  /*0f70*/  @!P0 BRA `(.L_x_0) ;  /* 0x0000000000d48947 */ /* 0x000fec0003800000 */
[----:B------:R-:W0:Y:S01]  /*0f80*/  LDCU.64 UR6, c[0x0][0x398] ;  /* 0x00007300ff0677ac */ /* 0x000e220008000a00 */
[----:B------:R-:W-:Y:S01]  /*0f90*/  LOP3.LUT R4, R2, 0x7ffffff0, RZ, 0xc0, !PT ;  /* 0x7ffffff002047812 */ /* 0x000fe200078ec0ff */
[----:B------:R-:W-:Y:S01]  /*0fa0*/  IMAD.MOV.U32 R10, RZ, RZ, R3 ;  /* 0x000000ffff0a7224 */ /* 0x000fe200078e0003 */
[----:B------:R-:W-:Y:S01]  /*0fb0*/  MOV R5, R0 ;  /* 0x0000000000057202 */ /* 0x000fe20000000f00 */
[----:B------:R-:W1:Y:S02]  /*0fc0*/  LDCU.64 UR4, c[0x0][0x3a0] ;  /* 0x00007400ff0477ac */ /* 0x000e640008000a00 */
[----:B------:R-:W-:Y:S01]  /*0fd0*/  IMAD.MOV R11, RZ, RZ, -R4 ;  /* 0x000000ffff0b7224 */ /* 0x000fe200078e0a04 */
[----:B0-----:R-:W-:Y:S02]  /*0fe0*/  UIADD3 UR6, UP0, UPT, UR6, 0x20, URZ ;  /* 0x0000002006067890 */ /* 0x001fe4000ff1e0ff */
[----:B-1----:R-:W-:Y:S02]  /*0ff0*/  UIADD3 UR4, UP1, UPT, UR4, 0x20, URZ ;  /* 0x0000002004047890 */ /* 0x002fe4000ff3e0ff */
[----:B------:R-:W-:-:S02]  /*1000*/  UIADD3.X UR7, UPT, UPT, URZ, UR7, URZ, UP0, !UPT ;  /* 0x00000007ff077290 */ /* 0x000fc400087fe4ff */
[----:B------:R-:W-:-:S12]  /*1010*/  UIADD3.X UR5, UPT, UPT, URZ, UR5, URZ, UP1, !UPT ;  /* 0x00000005ff057290 */ /* 0x000fd80008ffe4ff */
.L_x_1:
[----:B------:R-:W-:Y:S01]  /*1020*/  MOV R6, UR6 ;  /* 0x0000000600067c02 */ /* 0x000fe20008000f00 */
[----:B------:R-:W-:-:S04]  /*1030*/  IMAD.U32 R7, RZ, RZ, UR7 ;  /* 0x00000007ff077e24 */ /* 0x000fc8000f8e00ff */
[----:B------:R-:W-:-:S05]  /*1040*/  IMAD.WIDE R6, R5, 0x4, R6 ;  /* 0x0000000405067825 */ /* 0x000fca00078e0206 */
[----:B----4-:R-:W2:Y:S01]  /*1050*/  LDG.E R13, desc[UR8][R6.64+-0x20] ;  /* 0xffffe008060d7981 */ /* 0x010ea2000c1e1900 */
[----:B------:R-:W-:Y:S01]  /*1060*/  MOV R8, UR4 ;  /* 0x0000000400087c02 */ /* 0x000fe20008000f00 */
[----:B------:R-:W-:-:S04]  /*1070*/  IMAD.U32 R9, RZ, RZ, UR5 ;  /* 0x00000005ff097e24 */ /* 0x000fc8000f8e00ff */
[----:B------:R-:W-:-:S05]  /*1080*/  IMAD.WIDE R8, R10, 0x4, R8 ;  /* 0x000000040a087825 */ /* 0x000fca00078e0208 */
[----:B--2---:R0:W-:Y:S04]  /*1090*/  STG.E desc[UR8][R8.64+-0x20], R13 ;  /* 0xffffe00d08007986 */ /* 0x0041e8000c101908 */
[----:B------:R-:W2:Y:S04]  /*10a0*/  LDG.E R15, desc[UR8][R6.64+-0x1c] ;  /* 0xffffe408060f7981 */ /* 0x000ea8000c1e1900 */
[----:B--2---:R1:W-:Y:S04]  /*10b0*/  STG.E desc[UR8][R8.64+-0x1c], R15 ;  /* 0xffffe40f08007986 */ /* 0x0043e8000c101908 */
[----:B------:R-:W2:Y:S04]  /*10c0*/  LDG.E R17, desc[UR8][R6.64+-0x18] ;  /* 0xffffe80806117981 */ /* 0x000ea8000c1e1900 */
[----:B--2---:R2:W-:Y:S04]  /*10d0*/  STG.E desc[UR8][R8.64+-0x18], R17 ;  /* 0xffffe81108007986 */ /* 0x0045e8000c101908 */
[----:B------:R-:W3:Y:S04]  /*10e0*/  LDG.E R19, desc[UR8][R6.64+-0x14] ;  /* 0xffffec0806137981 */ /* 0x000ee8000c1e1900 */
[----:B---3--:R3:W-:Y:S04]  /*10f0*/  STG.E desc[UR8][R8.64+-0x14], R19 ;  /* 0xffffec1308007986 */ /* 0x0087e8000c101908 */
[----:B------:R-:W4:Y:S04]  /*1100*/  LDG.E R21, desc[UR8][R6.64+-0x10] ;  /* 0xfffff00806157981 */ /* 0x000f28000c1e1900 */
[----:B----4-:R4:W-:Y:S04]  /*1110*/  STG.E desc[UR8][R8.64+-0x10], R21 ;  /* 0xfffff01508007986 */ /* 0x0109e8000c101908 */
[----:B------:R-:W5:Y:S04]  /*1120*/  LDG.E R23, desc[UR8][R6.64+-0xc] ;  /* 0xfffff40806177981 */ /* 0x000f68000c1e1900 */
[----:B-----5:R5:W-:Y:S04]  /*1130*/  STG.E desc[UR8][R8.64+-0xc], R23 ;  /* 0xfffff41708007986 */ /* 0x020be8000c101908 */
[----:B0-----:R-:W2:Y:S04]  /*1140*/  LDG.E R13, desc[UR8][R6.64+-0x8] ;  /* 0xfffff808060d7981 */ /* 0x001ea8000c1e1900 */
[----:B--2---:R0:W-:Y:S04]  /*1150*/  STG.E desc[UR8][R8.64+-0x8], R13 ;  /* 0xfffff80d08007986 */ /* 0x0041e8000c101908 */
[----:B-1----:R-:W2:Y:S04]  /*1160*/  LDG.E R15, desc[UR8][R6.64+-0x4] ;  /* 0xfffffc08060f7981 */ /* 0x002ea8000c1e1900 */
[----:B--2---:R1:W-:Y:S04]  /*1170*/  STG.E desc[UR8][R8.64+-0x4], R15 ;  /* 0xfffffc0f08007986 */ /* 0x0043e8000c101908 */
[----:B------:R-:W2:Y:S04]  /*1180*/  LDG.E R17, desc[UR8][R6.64] ;  /* 0x0000000806117981 */ /* 0x000ea8000c1e1900 */
[----:B--2---:R2:W-:Y:S04]  /*1190*/  STG.E desc[UR8][R8.64], R17 ;  /* 0x0000001108007986 */ /* 0x0045e8000c101908 */
[----:B---3--:R-:W3:Y:S04]  /*11a0*/  LDG.E R19, desc[UR8][R6.64+0x4] ;  /* 0x0000040806137981 */ /* 0x008ee8000c1e1900 */
[----:B---3--:R3:W-:Y:S04]  /*11b0*/  STG.E desc[UR8][R8.64+0x4], R19 ;  /* 0x0000041308007986 */ /* 0x0087e8000c101908 */
[----:B----4-:R-:W4:Y:S04]  /*11c0*/  LDG.E R21, desc[UR8][R6.64+0x8] ;  /* 0x0000080806157981 */ /* 0x010f28000c1e1900 */
[----:B----4-:R4:W-:Y:S04]  /*11d0*/  STG.E desc[UR8][R8.64+0x8], R21 ;  /* 0x0000081508007986 */ /* 0x0109e8000c101908 */
[----:B-----5:R-:W5:Y:S04]  /*11e0*/  LDG.E R23, desc[UR8][R6.64+0xc] ;  /* 0x00000c0806177981 */ /* 0x020f68000c1e1900 */
[----:B-----5:R4:W-:Y:S04]  /*11f0*/  STG.E desc[UR8][R8.64+0xc], R23 ;  /* 0x00000c1708007986 */ /* 0x0209e8000c101908 */
[----:B0-----:R-:W5:Y:S04]  /*1200*/  LDG.E R13, desc[UR8][R6.64+0x10] ;  /* 0x00001008060d7981 */ /* 0x001f68000c1e1900 */
[----:B-----5:R4:W-:Y:S04]  /*1210*/  STG.E desc[UR8][R8.64+0x10], R13 ;  /* 0x0000100d08007986 */ /* 0x0209e8000c101908 */
[----:B-1----:R-:W5:Y:S04]  /*1220*/  LDG.E R15, desc[UR8][R6.64+0x14] ;  /* 0x00001408060f7981 */ /* 0x002f68000c1e1900 */
[----:B-----5:R4:W-:Y:S04]  /*1230*/  STG.E desc[UR8][R8.64+0x14], R15 ;  /* 0x0000140f08007986 */ /* 0x0209e8000c101908 */
[----:B--2---:R-:W2:Y:S04]  /*1240*/  LDG.E R17, desc[UR8][R6.64+0x18] ;  /* 0x0000180806117981 */ /* 0x004ea8000c1e1900 */
[----:B--2---:R4:W-:Y:S04]  /*1250*/  STG.E desc[UR8][R8.64+0x18], R17 ;  /* 0x0000181108007986 */ /* 0x0049e8000c101908 */
[----:B---3--:R-:W2:Y:S01]  /*1260*/  LDG.E R19, desc[UR8][R6.64+0x1c] ;  /* 0x00001c0806137981 */ /* 0x008ea2000c1e1900 */
[----:B------:R-:W-:Y:S01]  /*1270*/  IADD3 R11, PT, PT, R11, 0x10, RZ ;  /* 0x000000100b0b7810 */ /* 0x000fe20007ffe0ff */
[----:B------:R-:W-:Y:S01]  /*1280*/  VIADD R5, R5, 0x10 ;  /* 0x0000001005057836 */ /* 0x000fe20000000000 */
[----:B------:R-:W-:-:S02]  /*1290*/  IADD3 R10, PT, PT, R10, 0x10, RZ ;  /* 0x000000100a0a7810 */ /* 0x000fc40007ffe0ff */
[----:B------:R-:W-:Y:S01]  /*12a0*/  ISETP.NE.AND P0, PT, R11, RZ, PT ;  /* 0x000000ff0b00720c */ /* 0x000fe20003f05270 */
[----:B--2---:R4:W-:-:S12]  /*12b0*/  STG.E desc[UR8][R8.64+0x1c], R19 ;  /* 0x00001c1308007986 */ /* 0x0049d8000c101908 */
[----:B------:R-:W-:Y:S05]  /*12c0*/  @P0 BRA `(.L_x_1) ;  /* 0xfffffffc00540947 */ /* 0x000fea000383ffff */
.L_x_0:
[----:B------:R-:W-:Y:S05]  /*12d0*/  @!P1 EXIT ;  /* 0x000000000000994d */ /* 0x000fea0003800000 */
[----:B------:R-:W-:Y:S02]  /*12e0*/  ISETP.GE.U32.AND P0, PT, R12, 0x8, PT ;  /* 0x000000080c00780c */ /* 0x000fe40003f06070 */
[----:B------:R-:W-:-:S04]  /*12f0*/  LOP3.LUT R10, R2, 0x7, RZ, 0xc0, !PT ;  /* 0x00000007020a7812 */ /* 0x000fc800078ec0ff */
[----:B------:R-:W-:-:S07]  /*1300*/  ISETP.NE.AND P1, PT, R10, RZ, PT ;  /* 0x000000ff0a00720c */ /* 0x000fce0003f25270 */
[----:B------:R-:W-:Y:S06]  /*1310*/  @!P0 BRA `(.L_x_2) ;  /* 0x00000000005c8947 */ /* 0x000fec0003800000 */
[----:B------:R-:W0:Y:S01]  /*1320*/  LDC.64 R6, c[0x0][0x398] ;  /* 0x0000e600ff067b82 */ /* 0x000e220000000a00 */
[----:B------:R-:W-:-:S07]  /*1330*/  IMAD.IADD R5, R0, 0x1, R4 ;  /* 0x0000000100057824 */ /* 0x000fce00078e0204 */
[----:B----4-:R-:W1:Y:S01]  /*1340*/  LDC.64 R8, c[0x0][0x3a0] ;  /* 0x0000e800ff087b82 */ /* 0x010e620000000a00 */
[----:B0-----:R-:W-:-:S05]  /*1350*/  IMAD.WIDE R6, R5, 0x4, R6 ;  /* 0x0000000405067825 */ /* 0x001fca00078e0206 */
[----:B------:R-:W2:Y:S01]  /*1360*/  LDG.E R5, desc[UR8][R6.64] ;  /* 0x0000000806057981 */ /* 0x000ea2000c1e1900 */
[----:B------:R-:W-:-:S05]  /*1370*/  IADD3 R11, PT, PT, R3, R4, RZ ;  /* 0x00000004030b7210 */ /* 0x000fca0007ffe0ff */
[----:B-1----:R-:W-:-:S05]  /*1380*/  IMAD.WIDE R8, R11, 0x4, R8 ;  /* 0x000000040b087825 */ /* 0x002fca00078e0208 */
[----:B--2---:R0:W-:Y:S04]  /*1390*/  STG.E desc[UR8][R8.64], R5 ;  /* 0x0000000508007986 */ /* 0x0041e8000c101908 */
[----:B------:R-:W2:Y:S04]  /*13a0*/  LDG.E R11, desc[UR8][R6.64+0x4] ;  /* 0x00000408060b7981 */ /* 0x000ea8000c1e1900 */
[----:B--2---:R1:W-:Y:S04]  /*13b0*/  STG.E desc[UR8][R8.64+0x4], R11 ;  /* 0x0000040b08007986 */ /* 0x0043e8000c101908 */
[----:B------:R-:W2:Y:S04]  /*13c0*/  LDG.E R13, desc[UR8][R6.64+0x8] ;  /* 0x00000808060d7981 */ /* 0x000ea8000c1e1900 */
[----:B--2---:R2:W-:Y:S04]  /*13d0*/  STG.E desc[UR8][R8.64+0x8], R13 ;  /* 0x0000080d08007986 */ /* 0x0045e8000c101908 */
[----:B------:R-:W3:Y:S04]  /*13e0*/  LDG.E R15, desc[UR8][R6.64+0xc] ;  /* 0x00000c08060f7981 */ /* 0x000ee8000c1e1900 */
[----:B---3--:R2:W-:Y:S04]  /*13f0*/  STG.E desc[UR8][R8.64+0xc], R15 ;  /* 0x00000c0f08007986 */ /* 0x0085e8000c101908 */
[----:B------:R-:W3:Y:S04]  /*1400*/  LDG.E R17, desc[UR8][R6.64+0x10] ;  /* 0x0000100806117981 */ /* 0x000ee8000c1e1900 */
[----:B---3--:R2:W-:Y:S04]  /*1410*/  STG.E desc[UR8][R8.64+0x10], R17 ;  /* 0x0000101108007986 */ /* 0x0085e8000c101908 */
[----:B------:R-:W3:Y:S04]  /*1420*/  LDG.E R19, desc[UR8][R6.64+0x14] ;  /* 0x0000140806137981 */ /* 0x000ee8000c1e1900 */
[----:B---3--:R2:W-:Y:S04]  /*1430*/  STG.E desc[UR8][R8.64+0x14], R19 ;  /* 0x0000141308007986 */ /* 0x0085e8000c101908 */
[----:B0-----:R-:W3:Y:S04]  /*1440*/  LDG.E R5, desc[UR8][R6.64+0x18] ;  /* 0x0000180806057981 */ /* 0x001ee8000c1e1900 */
[----:B---3--:R2:W-:Y:S04]  /*1450*/  STG.E desc[UR8][R8.64+0x18], R5 ;  /* 0x0000180508007986 */ /* 0x0085e8000c101908 */
[----:B-1----:R-:W3:Y:S01]  /*1460*/  LDG.E R11, desc[UR8][R6.64+0x1c] ;  /* 0x00001c08060b7981 */ /* 0x002ee2000c1e1900 */
[----:B------:R-:W-:-:S03]  /*1470*/  VIADD R4, R4, 0x8 ;  /* 0x0000000804047836 */ /* 0x000fc60000000000 */
[----:B---3--:R2:W-:Y:S04]  /*1480*/  STG.E desc[UR8][R8.64+0x1c], R11 ;  /* 0x00001c0b08007986 */ /* 0x0085e8000c101908 */
.L_x_2:
[----:B------:R-:W-:Y:S05]  /*1490*/  @!P1 EXIT ;  /* 0x000000000000994d */ /* 0x000fea0003800000 */
[----:B------:R-:W-:Y:S02]  /*14a0*/  ISETP.GE.U32.AND P0, PT, R10, 0x4, PT ;  /* 0x000000040a00780c */ /* 0x000fe40003f06070 */
[----:B------:R-:W-:-:S04]  /*14b0*/  LOP3.LUT R2, R2, 0x3, RZ, 0xc0, !PT ;  /* 0x0000000302027812 */ /* 0x000fc800078ec0ff */
[----:B------:R-:W-:-:S07]  /*14c0*/  ISETP.NE.AND P1, PT, R2, RZ, PT ;  /* 0x000000ff0200720c */ /* 0x000fce0003f25270 */
[----:B------:R-:W-:Y:S06]  /*14d0*/  @!P0 BRA `(.L_x_3) ;  /* 0x00000000003c8947 */ /* 0x000fec0003800000 */
[----:B------:R-:W0:Y:S01]  /*14e0*/  LDC.64 R6, c[0x0][0x398] ;  /* 0x0000e600ff067b82 */ /* 0x000e220000000a00 */
[----:B--2---:R-:W-:-:S07]  /*14f0*/  IADD3 R5, PT, PT, R0, R4, RZ ;  /* 0x0000000400057210 */ /* 0x004fce0007ffe0ff */
[----:B----4-:R-:W1:Y:S01]  /*1500*/  LDC.64 R8, c[0x0][0x3a0] ;  /* 0x0000e800ff087b82 */ /* 0x010e620000000a00 */
[----:B0-----:R-:W-:-:S05]  /*1510*/  IMAD.WIDE R6, R5, 0x4, R6 ;  /* 0x0000000405067825 */ /* 0x001fca00078e0206 */
[----:B------:R-:W2:Y:S01]  /*1520*/  LDG.E R5, desc[UR8][R6.64] ;  /* 0x0000000806057981 */ /* 0x000ea2000c1e1900 */
[----:B------:R-:W-:-:S04]  /*1530*/  IMAD.IADD R11, R3, 0x1, R4 ;  /* 0x00000001030b7824 */ /* 0x000fc800078e0204 */
[----:B-1----:R-:W-:-:S05]  /*1540*/  IMAD.WIDE R8, R11, 0x4, R8 ;  /* 0x000000040b087825 */ /* 0x002fca00078e0208 */
[----:B--2---:R0:W-:Y:S04]  /*1550*/  STG.E desc[UR8][R8.64], R5 ;  /* 0x0000000508007986 */ /* 0x0041e8000c101908 */
[----:B------:R-:W2:Y:S04]  /*1560*/  LDG.E R11, desc[UR8][R6.64+0x4] ;  /* 0x00000408060b7981 */ /* 0x000ea8000c1e1900 */
[----:B--2---:R0:W-:Y:S04]  /*1570*/  STG.E desc[UR8][R8.64+0x4], R11 ;  /* 0x0000040b08007986 */ /* 0x0041e8000c101908 */
[----:B------:R-:W2:Y:S04]  /*1580*/  LDG.E R13, desc[UR8][R6.64+0x8] ;  /* 0x00000808060d7981 */ /* 0x000ea8000c1e1900 */
[----:B--2---:R0:W-:Y:S04]  /*1590*/  STG.E desc[UR8][R8.64+0x8], R13 ;  /* 0x0000080d08007986 */ /* 0x0041e8000c101908 */
[----:B------:R-:W2:Y:S01]  /*15a0*/  LDG.E R15, desc[UR8][R6.64+0xc] ;  /* 0x00000c08060f7981 */ /* 0x000ea2000c1e1900 */
[----:B------:R-:W-:-:S03]  /*15b0*/  IADD3 R4, PT, PT, R4, 0x4, RZ ;  /* 0x0000000404047810 */ /* 0x000fc60007ffe0ff */
[----:B--2---:R0:W-:Y:S04]  /*15c0*/  STG.E desc[UR8][R8.64+0xc], R15 ;  /* 0x00000c0f08007986 */ /* 0x0041e8000c101908 */
.L_x_3:
[----:B------:R-:W-:Y:S05]  /*15d0*/  @!P1 EXIT ;  /* 0x000000000000994d */ /* 0x000fea0003800000 */
[----:B------:R-:W1:Y:S01]  /*15e0*/  LDC.64 R6, c[0x0][0x3a0] ;  /* 0x0000e800ff067b82 */ /* 0x000e620000000a00 */
[----:B0-2-4-:R-:W-:Y:S01]  /*15f0*/  IADD3 R13, PT, PT, R0, R4, RZ ;  /* 0x00000004000d7210 */ /* 0x015fe20007ffe0ff */
[----:B------:R-:W-:Y:S02]  /*1600*/  IMAD.IADD R11, R3, 0x1, R4 ;  /* 0x00000001030b7824 */ /* 0x000fe400078e0204 */
[----:B------:R-:W-:-:S04]  /*1610*/  IMAD.MOV R0, RZ, RZ, -R2 ;  /* 0x000000ffff007224 */ /* 0x000fc800078e0a02 */
[----:B------:R-:W0:Y:S03]  /*1620*/  LDC.64 R8, c[0x0][0x398] ;  /* 0x0000e600ff087b82 */ /* 0x000e260000000a00 */
.L_x_4:
[----:B0-2---:R-:W-:-:S06]  /*1630*/  IMAD.WIDE R4, R13, 0x4, R8 ;  /* 0x000000040d047825 */ /* 0x005fcc00078e0208 */
[----:B------:R-:W2:Y:S01]  /*1640*/  LDG.E R5, desc[UR8][R4.64] ;  /* 0x0000000804057981 */ /* 0x000ea2000c1e1900 */
[----:B-1----:R-:W-:Y:S01]  /*1650*/  IMAD.WIDE R2, R11, 0x4, R6 ;  /* 0x000000040b027825 */ /* 0x002fe200078e0206 */
[----:B------:R-:W-:Y:S02]  /*1660*/  IADD3 R0, PT, PT, R0, 0x1, RZ ;  /* 0x0000000100007810 */ /* 0x000fe40007ffe0ff */
[----:B------:R-:W-:Y:S01]  /*1670*/  IADD3 R13, PT, PT, R13, 0x1, RZ ;  /* 0x000000010d0d7810 */ /* 0x000fe20007ffe0ff */
[----:B------:R-:W-:Y:S01]  /*1680*/  VIADD R11, R11, 0x1 ;  /* 0x000000010b0b7836 */ /* 0x000fe20000000000 */
[----:B------:R-:W-:Y:S01]  /*1690*/  ISETP.NE.AND P0, PT, R0, RZ, PT ;  /* 0x000000ff0000720c */ /* 0x000fe20003f05270 */
[----:B--2---:R2:W-:-:S12]  /*16a0*/  STG.E desc[UR8][R2.64], R5 ;  /* 0x0000000502007986 */ /* 0x0045d8000c101908 */
[----:B------:R-:W-:Y:S05]  /*16b0*/  @P0 BRA `(.L_x_4) ;  /* 0xfffffffc00dc0947 */ /* 0x000fea000383ffff */
[----:B------:R-:W-:Y:S05]  /*16c0*/  EXIT ;  /* 0x000000000000794d */ /* 0x000fea0003800000 */
.L_x_5:
[----:B------:R-:W-:-:S00]  /*16d0*/  BRA `(.L_x_5) ;  /* 0xfffffffc00fc7947 */ /* 0x000fc0000383ffff */
[----:B------:R-:W-:-:S00]  /*16e0*/  NOP ;  /* 0x0000000000007918 */ /* 0x000fc00000000000 */
        /* <DEDUP_REMOVED lines=9> */
.L_x_6:


//--------------------- .nv.shared.reserved.0     --------------------------
	.section	.nv.shared.reserved.0,"aw",@nobits
	.weak		__nv_reservedSMEM_offset_0_alias
	.size		__nv_reservedSMEM_offset_0_alias, 0, 64
	.other		__nv_reservedSMEM_offset_0_alias,@"STO_CUDA_RESERVED_SHARED STV_DEFAULT"
__nv_reservedSMEM_offset_0_alias:
	.zero		0
	.zero		64


//--------------------- .nv.constant0._Z20voxel2col_gpu_kerneliiiiiPKfPfPi --------------------------
	.section	.nv.constant0._Z20voxel2col_gpu_kerneliiiiiPKfPfPi,"a",@progbits
	.sectionflags	@""
	.align	4
.nv.constant0._Z20voxel2col_gpu_kerneliiiiiPKfPfPi:
	.zero		944


//--------------------- SYMBOLS --------------------------

	.type		.nv.reservedSmem.offset0,@object
	.size		.nv.reservedSmem.offset0,0x4
